	.headerflags	@"EF_CUDA_TEXMODE_UNIFIED EF_CUDA_64BIT_ADDRESS EF_CUDA_ACCELERATORS EF_CUDA_SM90 EF_CUDA_VIRTUAL_SM(EF_CUDA_SM90)"
	.elftype	@"ET_EXEC"


//--------------------- .nv.info                  --------------------------
	.section	.nv.info,"",@"SHT_CUDA_INFO"
	.align	4


	//----- nvinfo : EIATTR_REGCOUNT
	.align		4
        /*0000*/ 	.byte	0x04, 0x2f
        /*0002*/ 	.short	(.L_1 - .L_0)
	.align		4
.L_0:
        /*0004*/ 	.word	index@(triton_poi_fused_bmm_transpose_7)
        /*0008*/ 	.word	0x0000000e


	//----- nvinfo : EIATTR_MIN_STACK_SIZE
	.align		4
.L_1:
        /*000c*/ 	.byte	0x04, 0x12
        /*000e*/ 	.short	(.L_3 - .L_2)
	.align		4
.L_2:
        /*0010*/ 	.word	index@(triton_poi_fused_bmm_transpose_7)
        /*0014*/ 	.word	0x00000000


	//----- nvinfo : EIATTR_FRAME_SIZE
	.align		4
.L_3:
        /*0018*/ 	.byte	0x04, 0x11
        /*001a*/ 	.short	(.L_5 - .L_4)
	.align		4
.L_4:
        /*001c*/ 	.word	index@(triton_poi_fused_bmm_transpose_7)
        /*0020*/ 	.word	0x00000000


	//----- nvinfo : EIATTR_MIN_STACK_SIZE
	.align		4
.L_5:
        /*0024*/ 	.byte	0x04, 0x12
        /*0026*/ 	.short	(.L_7 - .L_6)
	.align		4
.L_6:
        /*0028*/ 	.word	index@(triton_poi_fused_bmm_transpose_7)
        /*002c*/ 	.word	0x00000000
.L_7:


//--------------------- .nv.info.triton_poi_fused_bmm_transpose_7 --------------------------
	.section	.nv.info.triton_poi_fused_bmm_transpose_7,"",@"SHT_CUDA_INFO"
	.sectionflags	@""
	.align	4


	//----- nvinfo : EIATTR_CUDA_API_VERSION
	.align		4
        /*0000*/ 	.byte	0x04, 0x37
        /*0002*/ 	.short	(.L_9 - .L_8)
.L_8:
        /*0004*/ 	.word	0x0000007c


	//----- nvinfo : EIATTR_KPARAM_INFO
	.align		4
.L_9:
        /*0008*/ 	.byte	0x04, 0x17
        /*000a*/ 	.short	(.L_11 - .L_10)
.L_10:
        /*000c*/ 	.word	0x00000000
        /*0010*/ 	.short	0x0003
        /*0012*/ 	.short	0x0018
        /*0014*/ 	.byte	0x00, 0xf0, 0x11, 0x00


	//----- nvinfo : EIATTR_KPARAM_INFO
	.align		4
.L_11:
        /*0018*/ 	.byte	0x04, 0x17
        /*001a*/ 	.short	(.L_13 - .L_12)
.L_12:
        /*001c*/ 	.word	0x00000000
        /*0020*/ 	.short	0x0002
        /*0022*/ 	.short	0x0010
        /*0024*/ 	.byte	0x00, 0xf4, 0x21, 0x00


	//----- nvinfo : EIATTR_KPARAM_INFO
	.align		4
.L_13:
        /*0028*/ 	.byte	0x04, 0x17
        /*002a*/ 	.short	(.L_15 - .L_14)
.L_14:
        /*002c*/ 	.word	0x00000000
        /*0030*/ 	.short	0x0001
        /*0032*/ 	.short	0x0008
        /*0034*/ 	.byte	0x00, 0xf4, 0x21, 0x00


	//----- nvinfo : EIATTR_KPARAM_INFO
	.align		4
.L_15:
        /*0038*/ 	.byte	0x04, 0x17
        /*003a*/ 	.short	(.L_17 - .L_16)
.L_16:
        /*003c*/ 	.word	0x00000000
        /*0040*/ 	.short	0x0000
        /*0042*/ 	.short	0x0000
        /*0044*/ 	.byte	0x00, 0xf4, 0x21, 0x00


	//----- nvinfo : EIATTR_SPARSE_MMA_MASK
	.align		4
.L_17:
        /*0048*/ 	.byte	0x03, 0x50
        /*004a*/ 	.short	0x0000


	//----- nvinfo : EIATTR_MAXREG_COUNT
	.align		4
        /*004c*/ 	.byte	0x03, 0x1b
        /*004e*/ 	.short	0x00ff


	//----- nvinfo : EIATTR_EXIT_INSTR_OFFSETS
	.align		4
        /*0050*/ 	.byte	0x04, 0x1c
        /*0052*/ 	.short	(.L_19 - .L_18)


	//   ....[0]....
.L_18:
        /*0054*/ 	.word	0x00000140


	//   ....[1]....
        /*0058*/ 	.word	0x00000160


	//----- nvinfo : EIATTR_REQNTID
	.align		4
.L_19:
        /*005c*/ 	.byte	0x04, 0x10
        /*005e*/ 	.short	(.L_21 - .L_20)
.L_20:
        /*0060*/ 	.word	0x00000080
        /*0064*/ 	.word	0x00000001
        /*0068*/ 	.word	0x00000001


	//----- nvinfo : EIATTR_CRS_STACK_SIZE
	.align		4
.L_21:
        /*006c*/ 	.byte	0x04, 0x1e
        /*006e*/ 	.short	(.L_23 - .L_22)
.L_22:
        /*0070*/ 	.word	0x00000000


	//----- nvinfo : EIATTR_CBANK_PARAM_SIZE
	.align		4
.L_23:
        /*0074*/ 	.byte	0x03, 0x19
        /*0076*/ 	.short	0x001c


	//----- nvinfo : EIATTR_PARAM_CBANK
	.align		4
        /*0078*/ 	.byte	0x04, 0x0a
        /*007a*/ 	.short	(.L_25 - .L_24)
	.align		4
.L_24:
        /*007c*/ 	.word	index@(.nv.constant0.triton_poi_fused_bmm_transpose_7)
        /*0080*/ 	.short	0x0210
        /*0082*/ 	.short	0x001c


	//----- nvinfo : EIATTR_SW_WAR
	.align		4
.L_25:
        /*0084*/ 	.byte	0x04, 0x36
        /*0086*/ 	.short	(.L_27 - .L_26)
.L_26:
        /*0088*/ 	.word	0x00000008
.L_27:


//--------------------- .nv.callgraph             --------------------------
	.section	.nv.callgraph,"",@"SHT_CUDA_CALLGRAPH"
	.align	4
	.sectionentsize	8
	.align		4
        /*0000*/ 	.word	0x00000000
	.align		4
        /*0004*/ 	.word	0xffffffff
	.align		4
        /*0008*/ 	.word	0x00000000
	.align		4
        /*000c*/ 	.word	0xfffffffe
	.align		4
        /*0010*/ 	.word	0x00000000
	.align		4
        /*0014*/ 	.word	0xfffffffd
	.align		4
        /*0018*/ 	.word	0x00000000
	.align		4
        /*001c*/ 	.word	0xfffffffc


//--------------------- .text.triton_poi_fused_bmm_transpose_7 --------------------------
	.section	.text.triton_poi_fused_bmm_transpose_7,"ax",@progbits
	.align	128
        .global         triton_poi_fused_bmm_transpose_7
        .type           triton_poi_fused_bmm_transpose_7,@function
        .size           triton_poi_fused_bmm_transpose_7,(.L_x_3 - triton_poi_fused_bmm_transpose_7)
        .other          triton_poi_fused_bmm_transpose_7,@"STO_CUDA_ENTRY STV_DEFAULT"
triton_poi_fused_bmm_transpose_7:
.text.triton_poi_fused_bmm_transpose_7:
[----:B------:R-:W0:Y:S02]  /*0000*/  LDC R1, c[0x0][0x28] ;  /* 0x00000a00ff017b82 */ /* 0x000e240000000800 */
[----:B------:R-:W1:Y:S01]  /*0010*/  S2R R0, SR_TID.X ;  /* 0x0000000000007919 */ /* 0x000e620000002100 */
[----:B------:R-:W2:Y:S01]  /*0020*/  LDC.64 R4, c[0x0][0x218] ;  /* 0x00008600ff047b82 */ /* 0x000ea20000000a00 */
[----:B------:R-:W-:Y:S01]  /*0030*/  ULDC.64 UR4, c[0x0][0x208] ;  /* 0x0000820000047ab9 */ /* 0x000fe20000000a00 */
[----:B------:R-:W-:Y:S01]  /*0040*/  BSSY B0, `(.L_x_0) ;  /* 0x000000e000007945 */ /* 0x000fe20003800000 */
[----:B------:R-:W3:Y:S05]  /*0050*/  S2R R9, SR_CTAID.X ;  /* 0x0000000000097919 */ /* 0x000eea0000002500 */
[----:B------:R-:W4:Y:S08]  /*0060*/  LDC.64 R6, c[0x0][0x220] ;  /* 0x00008800ff067b82 */ /* 0x000f300000000a00 */
[----:B------:R-:W5:Y:S01]  /*0070*/  LDC.64 R2, c[0x0][0x210] ;  /* 0x00008400ff027b82 */ /* 0x000f620000000a00 */
[----:B-1----:R-:W-:-:S04]  /*0080*/  LOP3.LUT R0, R0, 0x7f, RZ, 0xc0, !PT ;  /* 0x0000007f00007812 */ /* 0x002fc800078ec0ff */
[----:B---3--:R-:W-:-:S04]  /*0090*/  LEA R9, R9, R0, 0x7 ;  /* 0x0000000009097211 */ /* 0x008fc800078e38ff */
[C---:B------:R-:W-:Y:S01]  /*00a0*/  ISETP.GE.AND P0, PT, R9.reuse, 0x100, PT ;  /* 0x000001000900780c */ /* 0x040fe20003f06270 */
[----:B--2---:R-:W-:Y:S01]  /*00b0*/  IMAD.WIDE R4, R9, 0x4, R4 ;  /* 0x0000000409047825 */ /* 0x004fe200078e0204 */
[----:B------:R-:W-:-:S03]  /*00c0*/  IADD3 R11, R9, 0x200, RZ ;  /* 0x00000200090b7810 */ /* 0x000fc60007ffe0ff */
[----:B----4-:R-:W-:Y:S01]  /*00d0*/  IMAD.WIDE R6, R9, 0x4, R6 ;  /* 0x0000000409067825 */ /* 0x010fe200078e0206 */
[----:B------:R-:W-:-:S03]  /*00e0*/  HFMA2.MMA R9, -RZ, RZ, 0, 0 ;  /* 0x00000000ff097435 */ /* 0x000fc600000001ff */
[----:B-----5:R-:W-:-:S04]  /*00f0*/  IMAD.WIDE R2, R11, 0x4, R2 ;  /* 0x000000040b027825 */ /* 0x020fc800078e0202 */
[----:B------:R-:W-:Y:S05]  /*0100*/  @P0 BRA `(.L_x_1) ;  /* 0x0000000000040947 */ /* 0x000fea0003800000 */
[----:B------:R1:W5:Y:S02]  /*0110*/  LDG.E R9, desc[UR4][R2.64] ;  /* 0x0000000402097981 */ /* 0x000364000c1e1900 */
.L_x_1:
[----:B------:R-:W-:Y:S05]  /*0120*/  BSYNC B0 ;  /* 0x0000000000007941 */ /* 0x000fea0003800000 */
.L_x_0:
[----:B-----5:R2:W-:Y:S01]  /*0130*/  @!P0 STG.E desc[UR4][R4.64], R9 ;  /* 0x0000000904008986 */ /* 0x0205e2000c101904 */
[----:B------:R-:W-:Y:S05]  /*0140*/  @P0 EXIT ;  /* 0x000000000000094d */ /* 0x000fea0003800000 */
[----:B------:R-:W-:Y:S01]  /*0150*/  STG.E desc[UR4][R6.64], R9 ;  /* 0x0000000906007986 */ /* 0x000fe2000c101904 */
[----:B------:R-:W-:Y:S05]  /*0160*/  EXIT ;  /* 0x000000000000794d */ /* 0x000fea0003800000 */
.L_x_2:
[----:B------:R-:W-:-:S00]  /*0170*/  BRA `(.L_x_2) ;  /* 0xfffffffc00fc7947 */ /* 0x000fc0000383ffff */
[----:B------:R-:W-:-:S00]  /*0180*/  NOP ;  /* 0x0000000000007918 */ /* 0x000fc00000000000 */
[----:B------:R-:W-:-:S00]  /*0190*/  NOP ;  /* 0x0000000000007918 */ /* 0x000fc00000000000 */
[----:B------:R-:W-:-:S00]  /*01a0*/  NOP ;  /* 0x0000000000007918 */ /* 0x000fc00000000000 */
[----:B------:R-:W-:-:S00]  /*01b0*/  NOP ;  /* 0x0000000000007918 */ /* 0x000fc00000000000 */
[----:B------:R-:W-:-:S00]  /*01c0*/  NOP ;  /* 0x0000000000007918 */ /* 0x000fc00000000000 */
[----:B------:R-:W-:-:S00]  /*01d0*/  NOP ;  /* 0x0000000000007918 */ /* 0x000fc00000000000 */
[----:B------:R-:W-:-:S00]  /*01e0*/  NOP ;  /* 0x0000000000007918 */ /* 0x000fc00000000000 */
[----:B------:R-:W-:-:S00]  /*01f0*/  NOP ;  /* 0x0000000000007918 */ /* 0x000fc00000000000 */
.L_x_3:


//--------------------- .nv.constant0.triton_poi_fused_bmm_transpose_7 --------------------------
	.section	.nv.constant0.triton_poi_fused_bmm_transpose_7,"a",@progbits
	.sectionflags	@""
	.align	4
.nv.constant0.triton_poi_fused_bmm_transpose_7:
	.zero		556
